//
// Generated by NVIDIA NVVM Compiler
//
// Compiler Build ID: CL-36424714
// Cuda compilation tools, release 13.0, V13.0.88
// Based on NVVM 20.0.0
//

.version 9.0
.target sm_100
.address_size 64

	// .globl	_Z8fp16_addPK6__halfS1_PS_i

.visible .entry _Z8fp16_addPK6__halfS1_PS_i(
	.param .u64 .ptr .align 1 _Z8fp16_addPK6__halfS1_PS_i_param_0,
	.param .u64 .ptr .align 1 _Z8fp16_addPK6__halfS1_PS_i_param_1,
	.param .u64 .ptr .align 1 _Z8fp16_addPK6__halfS1_PS_i_param_2,
	.param .u32 _Z8fp16_addPK6__halfS1_PS_i_param_3
)
{
	.reg .pred 	%p<2>;
	.reg .b16 	%rs<4>;
	.reg .b32 	%r<6>;
	.reg .b64 	%rd<11>;

	ld.param.u64 	%rd1, [_Z8fp16_addPK6__halfS1_PS_i_param_0];
	ld.param.u64 	%rd2, [_Z8fp16_addPK6__halfS1_PS_i_param_1];
	ld.param.u64 	%rd3, [_Z8fp16_addPK6__halfS1_PS_i_param_2];
	ld.param.u32 	%r2, [_Z8fp16_addPK6__halfS1_PS_i_param_3];
	mov.u32 	%r3, %ctaid.x;
	mov.u32 	%r4, %ntid.x;
	mov.u32 	%r5, %tid.x;
	mad.lo.s32 	%r1, %r3, %r4, %r5;
	setp.ge.s32 	%p1, %r1, %r2;
	@%p1 bra 	$L__BB0_2;
	cvta.to.global.u64 	%rd4, %rd1;
	cvta.to.global.u64 	%rd5, %rd2;
	cvta.to.global.u64 	%rd6, %rd3;
	mul.wide.s32 	%rd7, %r1, 2;
	add.s64 	%rd8, %rd4, %rd7;
	ld.global.u16 	%rs2, [%rd8];
	add.s64 	%rd9, %rd5, %rd7;
	ld.global.u16 	%rs3, [%rd9];
	// begin inline asm
	{add.f16 %rs1,%rs2,%rs3;
}
	// end inline asm
	add.s64 	%rd10, %rd6, %rd7;
	st.global.u16 	[%rd10], %rs1;
$L__BB0_2:
	ret;

}
	// .globl	_Z12fp16_add_vecPK6__halfS1_PS_i
.visible .entry _Z12fp16_add_vecPK6__halfS1_PS_i(
	.param .u64 .ptr .align 1 _Z12fp16_add_vecPK6__halfS1_PS_i_param_0,
	.param .u64 .ptr .align 1 _Z12fp16_add_vecPK6__halfS1_PS_i_param_1,
	.param .u64 .ptr .align 1 _Z12fp16_add_vecPK6__halfS1_PS_i_param_2,
	.param .u32 _Z12fp16_add_vecPK6__halfS1_PS_i_param_3
)
{
	.reg .b16 	%rs<13>;
	.reg .b32 	%r<6>;
	.reg .b64 	%rd<28>;

	ld.param.u64 	%rd1, [_Z12fp16_add_vecPK6__halfS1_PS_i_param_0];
	ld.param.u64 	%rd2, [_Z12fp16_add_vecPK6__halfS1_PS_i_param_1];
	ld.param.u64 	%rd3, [_Z12fp16_add_vecPK6__halfS1_PS_i_param_2];
	cvta.to.global.u64 	%rd4, %rd2;
	cvta.to.global.u64 	%rd5, %rd1;
	mov.u32 	%r1, %ctaid.x;
	mov.u32 	%r2, %ntid.x;
	mov.u32 	%r3, %tid.x;
	mad.lo.s32 	%r4, %r1, %r2, %r3;
	mul.wide.s32 	%rd6, %r4, 8;
	add.s64 	%rd7, %rd5, %rd6;
	ld.global.u64 	%rd8, [%rd7];
	cvt.u16.u64 	%rs2, %rd8;
	shr.u64 	%rd9, %rd8, 16;
	cvt.u16.u64 	%rs5, %rd9;
	shr.u64 	%rd10, %rd8, 32;
	cvt.u16.u64 	%rs8, %rd10;
	shr.u64 	%rd11, %rd8, 48;
	cvt.u16.u64 	%rs11, %rd11;
	add.s64 	%rd12, %rd4, %rd6;
	ld.global.u64 	%rd13, [%rd12];
	cvt.u16.u64 	%rs3, %rd13;
	shr.u64 	%rd14, %rd13, 16;
	cvt.u16.u64 	%rs6, %rd14;
	shr.u64 	%rd15, %rd13, 32;
	cvt.u16.u64 	%rs9, %rd15;
	shr.u64 	%rd16, %rd13, 48;
	cvt.u16.u64 	%rs12, %rd16;
	// begin inline asm
	{add.f16 %rs1,%rs2,%rs3;
}
	// end inline asm
	// begin inline asm
	{add.f16 %rs4,%rs5,%rs6;
}
	// end inline asm
	// begin inline asm
	{add.f16 %rs7,%rs8,%rs9;
}
	// end inline asm
	// begin inline asm
	{add.f16 %rs10,%rs11,%rs12;
}
	// end inline asm
	cvta.to.global.u64 	%rd17, %rd3;
	cvt.u64.u16 	%rd18, %rs10;
	shl.b64 	%rd19, %rd18, 48;
	cvt.u64.u16 	%rd20, %rs7;
	shl.b64 	%rd21, %rd20, 32;
	or.b64  	%rd22, %rd19, %rd21;
	cvt.u32.u16 	%r5, %rs4;
	mul.wide.u32 	%rd23, %r5, 65536;
	or.b64  	%rd24, %rd22, %rd23;
	cvt.u64.u16 	%rd25, %rs1;
	or.b64  	%rd26, %rd24, %rd25;
	add.s64 	%rd27, %rd17, %rd6;
	st.global.u64 	[%rd27], %rd26;
	ret;

}


// ===== COMPILED SASS (sm_100) =====

	.target	sm_100

	.elftype	@"ET_EXEC"


//--------------------- .note.nv.tkinfo           --------------------------
	.section	.note.nv.tkinfo,"",@"SHT_NOTE"
	.sectionflags	@"SHF_NOTE_NV_TKINFO"
	.tkinfo
        /*0018*/ 	.word	0x00000002
        /*0030*/ 	.string	""
        /*0030*/ 	.string	"ptxas"
        /*0030*/ 	.string	"Cuda compilation tools, release 13.0, V13.0.88"
        /*0030*/ 	.string	"Build cuda_13.0.r13.0/compiler.36424714_0"
        /*0030*/ 	.string	"-arch sm_100 -m 64 "



//--------------------- .note.nv.cuinfo           --------------------------
	.section	.note.nv.cuinfo,"",@"SHT_NOTE"
	.sectionflags	@"SHF_NOTE_NV_CUINFO"
        /*0018*/ 	.short	0x0002
        /*001a*/ 	.short	0x0064
        /*001c*/ 	.short	0x0082
	.zero		2


//--------------------- .nv.info                  --------------------------
	.section	.nv.info,"",@"SHT_CUDA_INFO"
	.align	4


	//----- nvinfo : EIATTR_REGCOUNT
	.align		4
        /*0000*/ 	.byte	0x04, 0x2f
        /*0002*/ 	.short	(.L_1 - .L_0)
	.align		4
.L_0:
        /*0004*/ 	.word	index@(_Z8fp16_addPK6__halfS1_PS_i)
        /*0008*/ 	.word	0x0000000c


	//----- nvinfo : EIATTR_FRAME_SIZE
	.align		4
.L_1:
        /*000c*/ 	.byte	0x04, 0x11
        /*000e*/ 	.short	(.L_3 - .L_2)
	.align		4
.L_2:
        /*0010*/ 	.word	index@(_Z8fp16_addPK6__halfS1_PS_i)
        /*0014*/ 	.word	0x00000000


	//----- nvinfo : EIATTR_REGCOUNT
	.align		4
.L_3:
        /*0018*/ 	.byte	0x04, 0x2f
        /*001a*/ 	.short	(.L_5 - .L_4)
	.align		4
.L_4:
        /*001c*/ 	.word	index@(_Z12fp16_add_vecPK6__halfS1_PS_i)
        /*0020*/ 	.word	0x00000010


	//----- nvinfo : EIATTR_FRAME_SIZE
	.align		4
.L_5:
        /*0024*/ 	.byte	0x04, 0x11
        /*0026*/ 	.short	(.L_7 - .L_6)
	.align		4
.L_6:
        /*0028*/ 	.word	index@(_Z12fp16_add_vecPK6__halfS1_PS_i)
        /*002c*/ 	.word	0x00000000


	//----- nvinfo : EIATTR_MIN_STACK_SIZE
	.align		4
.L_7:
        /*0030*/ 	.byte	0x04, 0x12
        /*0032*/ 	.short	(.L_9 - .L_8)
	.align		4
.L_8:
        /*0034*/ 	.word	index@(_Z12fp16_add_vecPK6__halfS1_PS_i)
        /*0038*/ 	.word	0x00000000


	//----- nvinfo : EIATTR_MIN_STACK_SIZE
	.align		4
.L_9:
        /*003c*/ 	.byte	0x04, 0x12
        /*003e*/ 	.short	(.L_11 - .L_10)
	.align		4
.L_10:
        /*0040*/ 	.word	index@(_Z8fp16_addPK6__halfS1_PS_i)
        /*0044*/ 	.word	0x00000000
.L_11:


//--------------------- .nv.compat                --------------------------
	.section	.nv.compat,"",@"SHT_CUDA_COMPAT_INFO"
	.align	4
        /*0000*/ 	.byte	0x02, 0x09, 0x00, 0x00, 0x02, 0x02, 0x01, 0x00, 0x02, 0x05, 0x05, 0x00, 0x03, 0x07, 0x01, 0x01
        /*0010*/ 	.byte	0x02, 0x03, 0x00, 0x00, 0x02, 0x06, 0x01, 0x00, 0x04, 0x0b, 0x08, 0x00, 0x09, 0x00, 0x00, 0x00
        /*0020*/ 	.byte	0x00, 0x00, 0x00, 0x00


//--------------------- .nv.info._Z12fp16_add_vecPK6__halfS1_PS_i --------------------------
	.section	.nv.info._Z12fp16_add_vecPK6__halfS1_PS_i,"",@"SHT_CUDA_INFO"
	.sectionflags	@""
	.align	4


	//----- nvinfo : EIATTR_CUDA_API_VERSION
	.align		4
        /*0000*/ 	.byte	0x04, 0x37
        /*0002*/ 	.short	(.L_13 - .L_12)
.L_12:
        /*0004*/ 	.word	0x00000082


	//----- nvinfo : EIATTR_KPARAM_INFO
	.align		4
.L_13:
        /*0008*/ 	.byte	0x04, 0x17
        /*000a*/ 	.short	(.L_15 - .L_14)
.L_14:
        /*000c*/ 	.word	0x00000000
        /*0010*/ 	.short	0x0003
        /*0012*/ 	.short	0x0018
        /*0014*/ 	.byte	0x00, 0xf0, 0x11, 0x00


	//----- nvinfo : EIATTR_KPARAM_INFO
	.align		4
.L_15:
        /*0018*/ 	.byte	0x04, 0x17
        /*001a*/ 	.short	(.L_17 - .L_16)
.L_16:
        /*001c*/ 	.word	0x00000000
        /*0020*/ 	.short	0x0002
        /*0022*/ 	.short	0x0010
        /*0024*/ 	.byte	0x00, 0xf5, 0x21, 0x00


	//----- nvinfo : EIATTR_KPARAM_INFO
	.align		4
.L_17:
        /*0028*/ 	.byte	0x04, 0x17
        /*002a*/ 	.short	(.L_19 - .L_18)
.L_18:
        /*002c*/ 	.word	0x00000000
        /*0030*/ 	.short	0x0001
        /*0032*/ 	.short	0x0008
        /*0034*/ 	.byte	0x00, 0xf5, 0x21, 0x00


	//----- nvinfo : EIATTR_KPARAM_INFO
	.align		4
.L_19:
        /*0038*/ 	.byte	0x04, 0x17
        /*003a*/ 	.short	(.L_21 - .L_20)
.L_20:
        /*003c*/ 	.word	0x00000000
        /*0040*/ 	.short	0x0000
        /*0042*/ 	.short	0x0000
        /*0044*/ 	.byte	0x00, 0xf5, 0x21, 0x00


	//----- nvinfo : EIATTR_SPARSE_MMA_MASK
	.align		4
.L_21:
        /*0048*/ 	.byte	0x03, 0x50
        /*004a*/ 	.short	0x0000


	//----- nvinfo : EIATTR_MAXREG_COUNT
	.align		4
        /*004c*/ 	.byte	0x03, 0x1b
        /*004e*/ 	.short	0x00ff


	//----- nvinfo : EIATTR_MERCURY_ISA_VERSION
	.align		4
        /*0050*/ 	.byte	0x03, 0x5f
        /*0052*/ 	.short	0x0101


	//----- nvinfo : EIATTR_VRC_CTA_INIT_COUNT
	.align		4
        /*0054*/ 	.byte	0x02, 0x4a
	.zero		1
	.zero		1


	//----- nvinfo : EIATTR_EXIT_INSTR_OFFSETS
	.align		4
        /*0058*/ 	.byte	0x04, 0x1c
        /*005a*/ 	.short	(.L_23 - .L_22)


	//   ....[0]....
.L_22:
        /*005c*/ 	.word	0x00000200


	//----- nvinfo : EIATTR_CBANK_PARAM_SIZE
	.align		4
.L_23:
        /*0060*/ 	.byte	0x03, 0x19
        /*0062*/ 	.short	0x001c


	//----- nvinfo : EIATTR_PARAM_CBANK
	.align		4
        /*0064*/ 	.byte	0x04, 0x0a
        /*0066*/ 	.short	(.L_25 - .L_24)
	.align		4
.L_24:
        /*0068*/ 	.word	index@(.nv.constant0._Z12fp16_add_vecPK6__halfS1_PS_i)
        /*006c*/ 	.short	0x0380
        /*006e*/ 	.short	0x001c


	//----- nvinfo : EIATTR_SW_WAR
	.align		4
.L_25:
        /*0070*/ 	.byte	0x04, 0x36
        /*0072*/ 	.short	(.L_27 - .L_26)
.L_26:
        /*0074*/ 	.word	0x00000008
.L_27:


//--------------------- .nv.info._Z8fp16_addPK6__halfS1_PS_i --------------------------
	.section	.nv.info._Z8fp16_addPK6__halfS1_PS_i,"",@"SHT_CUDA_INFO"
	.sectionflags	@""
	.align	4


	//----- nvinfo : EIATTR_CUDA_API_VERSION
	.align		4
        /*0000*/ 	.byte	0x04, 0x37
        /*0002*/ 	.short	(.L_29 - .L_28)
.L_28:
        /*0004*/ 	.word	0x00000082


	//----- nvinfo : EIATTR_KPARAM_INFO
	.align		4
.L_29:
        /*0008*/ 	.byte	0x04, 0x17
        /*000a*/ 	.short	(.L_31 - .L_30)
.L_30:
        /*000c*/ 	.word	0x00000000
        /*0010*/ 	.short	0x0003
        /*0012*/ 	.short	0x0018
        /*0014*/ 	.byte	0x00, 0xf0, 0x11, 0x00


	//----- nvinfo : EIATTR_KPARAM_INFO
	.align		4
.L_31:
        /*0018*/ 	.byte	0x04, 0x17
        /*001a*/ 	.short	(.L_33 - .L_32)
.L_32:
        /*001c*/ 	.word	0x00000000
        /*0020*/ 	.short	0x0002
        /*0022*/ 	.short	0x0010
        /*0024*/ 	.byte	0x00, 0xf5, 0x21, 0x00


	//----- nvinfo : EIATTR_KPARAM_INFO
	.align		4
.L_33:
        /*0028*/ 	.byte	0x04, 0x17
        /*002a*/ 	.short	(.L_35 - .L_34)
.L_34:
        /*002c*/ 	.word	0x00000000
        /*0030*/ 	.short	0x0001
        /*0032*/ 	.short	0x0008
        /*0034*/ 	.byte	0x00, 0xf5, 0x21, 0x00


	//----- nvinfo : EIATTR_KPARAM_INFO
	.align		4
.L_35:
        /*0038*/ 	.byte	0x04, 0x17
        /*003a*/ 	.short	(.L_37 - .L_36)
.L_36:
        /*003c*/ 	.word	0x00000000
        /*0040*/ 	.short	0x0000
        /*0042*/ 	.short	0x0000
        /*0044*/ 	.byte	0x00, 0xf5, 0x21, 0x00


	//----- nvinfo : EIATTR_SPARSE_MMA_MASK
	.align		4
.L_37:
        /*0048*/ 	.byte	0x03, 0x50
        /*004a*/ 	.short	0x0000


	//----- nvinfo : EIATTR_MAXREG_COUNT
	.align		4
        /*004c*/ 	.byte	0x03, 0x1b
        /*004e*/ 	.short	0x00ff


	//----- nvinfo : EIATTR_MERCURY_ISA_VERSION
	.align		4
        /*0050*/ 	.byte	0x03, 0x5f
        /*0052*/ 	.short	0x0101


	//----- nvinfo : EIATTR_VRC_CTA_INIT_COUNT
	.align		4
        /*0054*/ 	.byte	0x02, 0x4a
	.zero		1
	.zero		1


	//----- nvinfo : EIATTR_EXIT_INSTR_OFFSETS
	.align		4
        /*0058*/ 	.byte	0x04, 0x1c
        /*005a*/ 	.short	(.L_39 - .L_38)


	//   ....[0]....
.L_38:
        /*005c*/ 	.word	0x00000070


	//   ....[1]....
        /*0060*/ 	.word	0x00000130


	//----- nvinfo : EIATTR_CBANK_PARAM_SIZE
	.align		4
.L_39:
        /*0064*/ 	.byte	0x03, 0x19
        /*0066*/ 	.short	0x001c


	//----- nvinfo : EIATTR_PARAM_CBANK
	.align		4
        /*0068*/ 	.byte	0x04, 0x0a
        /*006a*/ 	.short	(.L_41 - .L_40)
	.align		4
.L_40:
        /*006c*/ 	.word	index@(.nv.constant0._Z8fp16_addPK6__halfS1_PS_i)
        /*0070*/ 	.short	0x0380
        /*0072*/ 	.short	0x001c


	//----- nvinfo : EIATTR_SW_WAR
	.align		4
.L_41:
        /*0074*/ 	.byte	0x04, 0x36
        /*0076*/ 	.short	(.L_43 - .L_42)
.L_42:
        /*0078*/ 	.word	0x00000008
.L_43:


//--------------------- .nv.callgraph             --------------------------
	.section	.nv.callgraph,"",@"SHT_CUDA_CALLGRAPH"
	.align	4
	.sectionentsize	8
	.align		4
        /*0000*/ 	.word	0x00000000
	.align		4
        /*0004*/ 	.word	0xffffffff
	.align		4
        /*0008*/ 	.word	0x00000000
	.align		4
        /*000c*/ 	.word	0xfffffffe
	.align		4
        /*0010*/ 	.word	0x00000000
	.align		4
        /*0014*/ 	.word	0xfffffffd
	.align		4
        /*0018*/ 	.word	0x00000000
	.align		4
        /*001c*/ 	.word	0xfffffffc


//--------------------- .text._Z12fp16_add_vecPK6__halfS1_PS_i --------------------------
	.section	.text._Z12fp16_add_vecPK6__halfS1_PS_i,"ax",@progbits
	.align	128
        .global         _Z12fp16_add_vecPK6__halfS1_PS_i
        .type           _Z12fp16_add_vecPK6__halfS1_PS_i,@function
        .size           _Z12fp16_add_vecPK6__halfS1_PS_i,(.L_x_2 - _Z12fp16_add_vecPK6__halfS1_PS_i)
        .other          _Z12fp16_add_vecPK6__halfS1_PS_i,@"STO_CUDA_ENTRY STV_DEFAULT"
_Z12fp16_add_vecPK6__halfS1_PS_i:
.text._Z12fp16_add_vecPK6__halfS1_PS_i:
[----:B------:R-:W-:Y:S01]  /*0000*/  LDC R1, c[0x0][0x37c] ;  /* 0x0000df00ff017b82 */ /* 0x000fe20000000800 */
[----:B------:R-:W0:Y:S07]  /*0010*/  S2R R0, SR_TID.X ;  /* 0x0000000000007919 */ /* 0x000e2e0000002100 */
[----:B------:R-:W0:Y:S01]  /*0020*/  S2UR UR6, SR_CTAID.X ;  /* 0x00000000000679c3 */ /* 0x000e220000002500 */
[----:B------:R-:W1:Y:S07]  /*0030*/  LDCU.64 UR4, c[0x0][0x358] ;  /* 0x00006b00ff0477ac */ /* 0x000e6e0008000a00 */
[----:B------:R-:W0:Y:S08]  /*0040*/  LDC R5, c[0x0][0x360] ;  /* 0x0000d800ff057b82 */ /* 0x000e300000000800 */
[----:B------:R-:W2:Y:S08]  /*0050*/  LDC.64 R6, c[0x0][0x380] ;  /* 0x0000e000ff067b82 */ /* 0x000eb00000000a00 */
[----:B------:R-:W3:Y:S01]  /*0060*/  LDC.64 R8, c[0x0][0x388] ;  /* 0x0000e200ff087b82 */ /* 0x000ee20000000a00 */
[----:B0-----:R-:W-:-:S07]  /*0070*/  IMAD R5, R5, UR6, R0 ;  /* 0x0000000605057c24 */ /* 0x001fce000f8e0200 */
[----:B------:R-:W0:Y:S01]  /*0080*/  LDC.64 R2, c[0x0][0x390] ;  /* 0x0000e400ff027b82 */ /* 0x000e220000000a00 */
[----:B--2---:R-:W-:-:S06]  /*0090*/  IMAD.WIDE R6, R5, 0x8, R6 ;  /* 0x0000000805067825 */ /* 0x004fcc00078e0206 */
[----:B-1----:R-:W2:Y:S01]  /*00a0*/  LDG.E.64 R6, desc[UR4][R6.64] ;  /* 0x0000000406067981 */ /* 0x002ea2000c1e1b00 */
[----:B---3--:R-:W-:-:S06]  /*00b0*/  IMAD.WIDE R8, R5, 0x8, R8 ;  /* 0x0000000805087825 */ /* 0x008fcc00078e0208 */
[----:B------:R-:W3:Y:S01]  /*00c0*/  LDG.E.64 R8, desc[UR4][R8.64] ;  /* 0x0000000408087981 */ /* 0x000ee2000c1e1b00 */
[----:B0-----:R-:W-:Y:S01]  /*00d0*/  IMAD.WIDE R2, R5, 0x8, R2 ;  /* 0x0000000805027825 */ /* 0x001fe200078e0202 */
[C-C-:B--2---:R-:W-:Y:S02]  /*00e0*/  SHF.R.U64 R13, R6.reuse, 0x10, R7.reuse ;  /* 0x00000010060d7819 */ /* 0x144fe40000001207 */
[--C-:B------:R-:W-:Y:S02]  /*00f0*/  SHF.R.U32.HI R11, RZ, 0x10, R7.reuse ;  /* 0x00000010ff0b7819 */ /* 0x100fe40000011607 */
[----:B------:R-:W-:Y:S02]  /*0100*/  PRMT R6, R6, 0x5410, R7 ;  /* 0x0000541006067816 */ /* 0x000fe40000000007 */
[--C-:B---3--:R-:W-:Y:S02]  /*0110*/  SHF.R.U64 R0, R8, 0x10, R9.reuse ;  /* 0x0000001008007819 */ /* 0x108fe40000001209 */
[----:B------:R-:W-:-:S02]  /*0120*/  SHF.R.U32.HI R4, RZ, 0x10, R9 ;  /* 0x00000010ff047819 */ /* 0x000fc40000011609 */
[----:B------:R-:W-:-:S03]  /*0130*/  PRMT R9, R8, 0x5410, R9 ;  /* 0x0000541008097816 */ /* 0x000fc60000000009 */
[----:B------:R-:W-:Y:S02]  /*0140*/  HADD2 R11, R11.H0_H0, R4.H0_H0 ;  /* 0x200000040b0b7230 */ /* 0x000fe40000000800 */
[----:B------:R-:W-:Y:S02]  /*0150*/  HFMA2 R4, R6, 1, 1, R9 ;  /* 0x3c003c0006047831 */ /* 0x000fe40000000009 */
[----:B------:R-:W-:Y:S01]  /*0160*/  HADD2 R0, R13.H0_H0, R0.H0_H0 ;  /* 0x200000000d007230 */ /* 0x000fe20000000800 */
[----:B------:R-:W-:-:S04]  /*0170*/  PRMT R9, R11, 0x7610, R9 ;  /* 0x000076100b097816 */ /* 0x000fc80000000009 */
[----:B------:R-:W-:Y:S02]  /*0180*/  LOP3.LUT R6, R0, 0xffff, RZ, 0xc0, !PT ;  /* 0x0000ffff00067812 */ /* 0x000fe400078ec0ff */
[----:B------:R-:W-:-:S03]  /*0190*/  PRMT R0, R4, 0x7632, R0 ;  /* 0x0000763204007816 */ /* 0x000fc60000000000 */
[----:B------:R-:W-:Y:S01]  /*01a0*/  IMAD.WIDE.U32 R6, R6, 0x10000, RZ ;  /* 0x0001000006067825 */ /* 0x000fe200078e00ff */
[--C-:B------:R-:W-:Y:S02]  /*01b0*/  PRMT R11, R0, 0x5410, R9.reuse ;  /* 0x00005410000b7816 */ /* 0x100fe40000000009 */
[----:B------:R-:W-:Y:S02]  /*01c0*/  PRMT R9, R4, 0x7610, R9 ;  /* 0x0000761004097816 */ /* 0x000fe40000000009 */
[----:B------:R-:W-:Y:S02]  /*01d0*/  LOP3.LUT R7, R11, R7, RZ, 0xfc, !PT ;  /* 0x000000070b077212 */ /* 0x000fe400078efcff */
[----:B------:R-:W-:-:S05]  /*01e0*/  LOP3.LUT R6, R6, 0xffff, R9, 0xf8, !PT ;  /* 0x0000ffff06067812 */ /* 0x000fca00078ef809 */
[----:B------:R-:W-:Y:S01]  /*01f0*/  STG.E.64 desc[UR4][R2.64], R6 ;  /* 0x0000000602007986 */ /* 0x000fe2000c101b04 */
[----:B------:R-:W-:Y:S05]  /*0200*/  EXIT ;  /* 0x000000000000794d */ /* 0x000fea0003800000 */
.L_x_0:
[----:B------:R-:W-:-:S00]  /*0210*/  BRA `(.L_x_0) ;  /* 0xfffffffc00fc7947 */ /* 0x000fc0000383ffff */
[----:B------:R-:W-:-:S00]  /*0220*/  NOP ;  /* 0x0000000000007918 */ /* 0x000fc00000000000 */
        /* <DEDUP_REMOVED lines=13> */
.L_x_2:


//--------------------- .text._Z8fp16_addPK6__halfS1_PS_i --------------------------
	.section	.text._Z8fp16_addPK6__halfS1_PS_i,"ax",@progbits
	.align	128
        .global         _Z8fp16_addPK6__halfS1_PS_i
        .type           _Z8fp16_addPK6__halfS1_PS_i,@function
        .size           _Z8fp16_addPK6__halfS1_PS_i,(.L_x_3 - _Z8fp16_addPK6__halfS1_PS_i)
        .other          _Z8fp16_addPK6__halfS1_PS_i,@"STO_CUDA_ENTRY STV_DEFAULT"
_Z8fp16_addPK6__halfS1_PS_i:
.text._Z8fp16_addPK6__halfS1_PS_i:
[----:B------:R-:W-:Y:S01]  /*0000*/  LDC R1, c[0x0][0x37c] ;  /* 0x0000df00ff017b82 */ /* 0x000fe20000000800 */
[----:B------:R-:W0:Y:S07]  /*0010*/  S2R R0, SR_TID.X ;  /* 0x0000000000007919 */ /* 0x000e2e0000002100 */
[----:B------:R-:W0:Y:S01]  /*0020*/  S2UR UR4, SR_CTAID.X ;  /* 0x00000000000479c3 */ /* 0x000e220000002500 */
[----:B------:R-:W1:Y:S07]  /*0030*/  LDCU UR5, c[0x0][0x398] ;  /* 0x00007300ff0577ac */ /* 0x000e6e0008000800 */
[----:B------:R-:W0:Y:S02]  /*0040*/  LDC R9, c[0x0][0x360] ;  /* 0x0000d800ff097b82 */ /* 0x000e240000000800 */
[----:B0-----:R-:W-:-:S05]  /*0050*/  IMAD R9, R9, UR4, R0 ;  /* 0x0000000409097c24 */ /* 0x001fca000f8e0200 */
[----:B-1----:R-:W-:-:S13]  /*0060*/  ISETP.GE.AND P0, PT, R9, UR5, PT ;  /* 0x0000000509007c0c */ /* 0x002fda000bf06270 */
[----:B------:R-:W-:Y:S05]  /*0070*/  @P0 EXIT ;  /* 0x000000000000094d */ /* 0x000fea0003800000 */
[----:B------:R-:W0:Y:S01]  /*0080*/  LDC.64 R2, c[0x0][0x380] ;  /* 0x0000e000ff027b82 */ /* 0x000e220000000a00 */
[----:B------:R-:W1:Y:S07]  /*0090*/  LDCU.64 UR4, c[0x0][0x358] ;  /* 0x00006b00ff0477ac */ /* 0x000e6e0008000a00 */
[----:B------:R-:W2:Y:S08]  /*00a0*/  LDC.64 R4, c[0x0][0x388] ;  /* 0x0000e200ff047b82 */ /* 0x000eb00000000a00 */
[----:B------:R-:W3:Y:S01]  /*00b0*/  LDC.64 R6, c[0x0][0x390] ;  /* 0x0000e400ff067b82 */ /* 0x000ee20000000a00 */
[----:B0-----:R-:W-:-:S06]  /*00c0*/  IMAD.WIDE R2, R9, 0x2, R2 ;  /* 0x0000000209027825 */ /* 0x001fcc00078e0202 */
[----:B-1----:R-:W4:Y:S01]  /*00d0*/  LDG.E.U16 R2, desc[UR4][R2.64] ;  /* 0x0000000402027981 */ /* 0x002f22000c1e1500 */
[----:B--2---:R-:W-:-:S06]  /*00e0*/  IMAD.WIDE R4, R9, 0x2, R4 ;  /* 0x0000000209047825 */ /* 0x004fcc00078e0204 */
[----:B------:R-:W4:Y:S01]  /*00f0*/  LDG.E.U16 R5, desc[UR4][R4.64] ;  /* 0x0000000404057981 */ /* 0x000f22000c1e1500 */
[----:B---3--:R-:W-:-:S04]  /*0100*/  IMAD.WIDE R6, R9, 0x2, R6 ;  /* 0x0000000209067825 */ /* 0x008fc800078e0206 */
[----:B----4-:R-:W-:-:S05]  /*0110*/  HADD2 R5, R2.H0_H0, R5.H0_H0 ;  /* 0x2000000502057230 */ /* 0x010fca0000000800 */
[----:B------:R-:W-:Y:S01]  /*0120*/  STG.E.U16 desc[UR4][R6.64], R5 ;  /* 0x0000000506007986 */ /* 0x000fe2000c101504 */
[----:B------:R-:W-:Y:S05]  /*0130*/  EXIT ;  /* 0x000000000000794d */ /* 0x000fea0003800000 */
.L_x_1:
        /* <DEDUP_REMOVED lines=12> */
.L_x_3:


//--------------------- .nv.shared.reserved.0     --------------------------
	.section	.nv.shared.reserved.0,"aw",@nobits
	.weak		__nv_reservedSMEM_offset_0_alias
	.size		__nv_reservedSMEM_offset_0_alias, 0, 64
	.other		__nv_reservedSMEM_offset_0_alias,@"STO_CUDA_RESERVED_SHARED STV_DEFAULT"
__nv_reservedSMEM_offset_0_alias:
	.zero		0
	.zero		64


//--------------------- .nv.constant0._Z12fp16_add_vecPK6__halfS1_PS_i --------------------------
	.section	.nv.constant0._Z12fp16_add_vecPK6__halfS1_PS_i,"a",@progbits
	.sectionflags	@""
	.align	4
.nv.constant0._Z12fp16_add_vecPK6__halfS1_PS_i:
	.zero		924


//--------------------- .nv.constant0._Z8fp16_addPK6__halfS1_PS_i --------------------------
	.section	.nv.constant0._Z8fp16_addPK6__halfS1_PS_i,"a",@progbits
	.sectionflags	@""
	.align	4
.nv.constant0._Z8fp16_addPK6__halfS1_PS_i:
	.zero		924


//--------------------- SYMBOLS --------------------------

	.type		.nv.reservedSmem.offset0,@object
	.size		.nv.reservedSmem.offset0,0x4
